//
// Generated by NVIDIA NVVM Compiler
//
// Compiler Build ID: CL-36424714
// Cuda compilation tools, release 13.0, V13.0.88
// Based on NVVM 20.0.0
//

.version 9.0
.target sm_100
.address_size 64

	// .globl	_Z16visualize_kernelPhPKfffiiiii

.visible .entry _Z16visualize_kernelPhPKfffiiiii(
	.param .u64 .ptr .align 1 _Z16visualize_kernelPhPKfffiiiii_param_0,
	.param .u64 .ptr .align 1 _Z16visualize_kernelPhPKfffiiiii_param_1,
	.param .f32 _Z16visualize_kernelPhPKfffiiiii_param_2,
	.param .f32 _Z16visualize_kernelPhPKfffiiiii_param_3,
	.param .u32 _Z16visualize_kernelPhPKfffiiiii_param_4,
	.param .u32 _Z16visualize_kernelPhPKfffiiiii_param_5,
	.param .u32 _Z16visualize_kernelPhPKfffiiiii_param_6,
	.param .u32 _Z16visualize_kernelPhPKfffiiiii_param_7,
	.param .u32 _Z16visualize_kernelPhPKfffiiiii_param_8
)
{
	.reg .pred 	%p<8>;
	.reg .b16 	%rs<2>;
	.reg .b32 	%r<32>;
	.reg .b32 	%f<10>;
	.reg .b64 	%rd<11>;

	ld.param.u64 	%rd3, [_Z16visualize_kernelPhPKfffiiiii_param_0];
	ld.param.u64 	%rd2, [_Z16visualize_kernelPhPKfffiiiii_param_1];
	ld.param.f32 	%f1, [_Z16visualize_kernelPhPKfffiiiii_param_2];
	ld.param.f32 	%f2, [_Z16visualize_kernelPhPKfffiiiii_param_3];
	ld.param.u32 	%r8, [_Z16visualize_kernelPhPKfffiiiii_param_4];
	ld.param.u32 	%r9, [_Z16visualize_kernelPhPKfffiiiii_param_5];
	ld.param.u32 	%r10, [_Z16visualize_kernelPhPKfffiiiii_param_6];
	ld.param.u32 	%r12, [_Z16visualize_kernelPhPKfffiiiii_param_7];
	ld.param.u32 	%r11, [_Z16visualize_kernelPhPKfffiiiii_param_8];
	cvta.to.global.u64 	%rd1, %rd3;
	mov.u32 	%r13, %ctaid.x;
	mov.u32 	%r14, %ntid.x;
	mov.u32 	%r15, %tid.x;
	mad.lo.s32 	%r1, %r13, %r14, %r15;
	mov.u32 	%r16, %ctaid.y;
	mov.u32 	%r17, %ntid.y;
	mov.u32 	%r18, %tid.y;
	mad.lo.s32 	%r19, %r16, %r17, %r18;
	add.s32 	%r3, %r11, %r10;
	add.s32 	%r4, %r11, %r12;
	mad.lo.s32 	%r5, %r3, %r8, %r11;
	mad.lo.s32 	%r20, %r4, %r9, %r11;
	setp.ge.s32 	%p1, %r1, %r5;
	setp.ge.s32 	%p2, %r19, %r20;
	or.pred  	%p3, %p1, %p2;
	@%p3 bra 	$L__BB0_5;
	rem.s32 	%r6, %r1, %r3;
	setp.lt.s32 	%p4, %r6, %r11;
	@%p4 bra 	$L__BB0_3;
	rem.s32 	%r7, %r19, %r4;
	setp.ge.s32 	%p5, %r7, %r11;
	@%p5 bra 	$L__BB0_4;
$L__BB0_3:
	mad.lo.s32 	%r31, %r5, %r19, %r1;
	cvt.s64.s32 	%rd9, %r31;
	add.s64 	%rd10, %rd1, %rd9;
	mov.b16 	%rs1, 0;
	st.global.u8 	[%rd10], %rs1;
	bra.uni 	$L__BB0_5;
$L__BB0_4:
	div.s32 	%r22, %r1, %r3;
	div.s32 	%r23, %r19, %r4;
	sub.s32 	%r24, %r6, %r11;
	sub.s32 	%r25, %r7, %r11;
	mad.lo.s32 	%r26, %r25, %r8, %r22;
	mad.lo.s32 	%r27, %r26, %r9, %r23;
	mad.lo.s32 	%r28, %r27, %r10, %r24;
	cvta.to.global.u64 	%rd4, %rd2;
	mul.wide.s32 	%rd5, %r28, 4;
	add.s64 	%rd6, %rd4, %rd5;
	ld.global.f32 	%f3, [%rd6];
	sub.f32 	%f4, %f3, %f1;
	sub.f32 	%f5, %f2, %f1;
	div.rn.f32 	%f6, %f4, %f5;
	setp.lt.f32 	%p6, %f6, 0f00000000;
	selp.f32 	%f7, 0f00000000, %f6, %p6;
	setp.gt.f32 	%p7, %f7, 0f3F800000;
	selp.f32 	%f8, 0f3F800000, %f7, %p7;
	mul.f32 	%f9, %f8, 0f437F0000;
	cvt.rzi.u32.f32 	%r29, %f9;
	mad.lo.s32 	%r30, %r5, %r19, %r1;
	cvt.s64.s32 	%rd7, %r30;
	add.s64 	%rd8, %rd1, %rd7;
	st.global.u8 	[%rd8], %r29;
$L__BB0_5:
	ret;

}


// ===== COMPILED SASS (sm_100) =====

	.target	sm_100

	.elftype	@"ET_EXEC"


//--------------------- .note.nv.tkinfo           --------------------------
	.section	.note.nv.tkinfo,"",@"SHT_NOTE"
	.sectionflags	@"SHF_NOTE_NV_TKINFO"
	.tkinfo
        /*0018*/ 	.word	0x00000002
        /*0030*/ 	.string	""
        /*0030*/ 	.string	"ptxas"
        /*0030*/ 	.string	"Cuda compilation tools, release 13.0, V13.0.88"
        /*0030*/ 	.string	"Build cuda_13.0.r13.0/compiler.36424714_0"
        /*0030*/ 	.string	"-arch sm_100 -m 64 "



//--------------------- .note.nv.cuinfo           --------------------------
	.section	.note.nv.cuinfo,"",@"SHT_NOTE"
	.sectionflags	@"SHF_NOTE_NV_CUINFO"
        /*0018*/ 	.short	0x0002
        /*001a*/ 	.short	0x0064
        /*001c*/ 	.short	0x0082
	.zero		2


//--------------------- .nv.info                  --------------------------
	.section	.nv.info,"",@"SHT_CUDA_INFO"
	.align	4


	//----- nvinfo : EIATTR_REGCOUNT
	.align		4
        /*0000*/ 	.byte	0x04, 0x2f
        /*0002*/ 	.short	(.L_1 - .L_0)
	.align		4
.L_0:
        /*0004*/ 	.word	index@(_Z16visualize_kernelPhPKfffiiiii)
        /*0008*/ 	.word	0x00000017


	//----- nvinfo : EIATTR_FRAME_SIZE
	.align		4
.L_1:
        /*000c*/ 	.byte	0x04, 0x11
        /*000e*/ 	.short	(.L_3 - .L_2)
	.align		4
.L_2:
        /*0010*/ 	.word	index@($__internal_0_$__cuda_sm3x_div_rn_noftz_f32_slowpath)
        /*0014*/ 	.word	0x00000000


	//----- nvinfo : EIATTR_FRAME_SIZE
	.align		4
.L_3:
        /*0018*/ 	.byte	0x04, 0x11
        /*001a*/ 	.short	(.L_5 - .L_4)
	.align		4
.L_4:
        /*001c*/ 	.word	index@(_Z16visualize_kernelPhPKfffiiiii)
        /*0020*/ 	.word	0x00000000


	//----- nvinfo : EIATTR_MIN_STACK_SIZE
	.align		4
.L_5:
        /*0024*/ 	.byte	0x04, 0x12
        /*0026*/ 	.short	(.L_7 - .L_6)
	.align		4
.L_6:
        /*0028*/ 	.word	index@(_Z16visualize_kernelPhPKfffiiiii)
        /*002c*/ 	.word	0x00000000
.L_7:


//--------------------- .nv.compat                --------------------------
	.section	.nv.compat,"",@"SHT_CUDA_COMPAT_INFO"
	.align	4
        /*0000*/ 	.byte	0x02, 0x09, 0x00, 0x00, 0x02, 0x02, 0x01, 0x00, 0x02, 0x05, 0x05, 0x00, 0x03, 0x07, 0x01, 0x01
        /*0010*/ 	.byte	0x02, 0x03, 0x00, 0x00, 0x02, 0x06, 0x01, 0x00, 0x04, 0x0b, 0x08, 0x00, 0x01, 0x00, 0x00, 0x00
        /*0020*/ 	.byte	0x00, 0x00, 0x00, 0x00


//--------------------- .nv.info._Z16visualize_kernelPhPKfffiiiii --------------------------
	.section	.nv.info._Z16visualize_kernelPhPKfffiiiii,"",@"SHT_CUDA_INFO"
	.sectionflags	@""
	.align	4


	//----- nvinfo : EIATTR_CUDA_API_VERSION
	.align		4
        /*0000*/ 	.byte	0x04, 0x37
        /*0002*/ 	.short	(.L_9 - .L_8)
.L_8:
        /*0004*/ 	.word	0x00000082


	//----- nvinfo : EIATTR_KPARAM_INFO
	.align		4
.L_9:
        /*0008*/ 	.byte	0x04, 0x17
        /*000a*/ 	.short	(.L_11 - .L_10)
.L_10:
        /*000c*/ 	.word	0x00000000
        /*0010*/ 	.short	0x0008
        /*0012*/ 	.short	0x0028
        /*0014*/ 	.byte	0x00, 0xf0, 0x11, 0x00


	//----- nvinfo : EIATTR_KPARAM_INFO
	.align		4
.L_11:
        /*0018*/ 	.byte	0x04, 0x17
        /*001a*/ 	.short	(.L_13 - .L_12)
.L_12:
        /*001c*/ 	.word	0x00000000
        /*0020*/ 	.short	0x0007
        /*0022*/ 	.short	0x0024
        /*0024*/ 	.byte	0x00, 0xf0, 0x11, 0x00


	//----- nvinfo : EIATTR_KPARAM_INFO
	.align		4
.L_13:
        /*0028*/ 	.byte	0x04, 0x17
        /*002a*/ 	.short	(.L_15 - .L_14)
.L_14:
        /*002c*/ 	.word	0x00000000
        /*0030*/ 	.short	0x0006
        /*0032*/ 	.short	0x0020
        /*0034*/ 	.byte	0x00, 0xf0, 0x11, 0x00


	//----- nvinfo : EIATTR_KPARAM_INFO
	.align		4
.L_15:
        /*0038*/ 	.byte	0x04, 0x17
        /*003a*/ 	.short	(.L_17 - .L_16)
.L_16:
        /*003c*/ 	.word	0x00000000
        /*0040*/ 	.short	0x0005
        /*0042*/ 	.short	0x001c
        /*0044*/ 	.byte	0x00, 0xf0, 0x11, 0x00


	//----- nvinfo : EIATTR_KPARAM_INFO
	.align		4
.L_17:
        /*0048*/ 	.byte	0x04, 0x17
        /*004a*/ 	.short	(.L_19 - .L_18)
.L_18:
        /*004c*/ 	.word	0x00000000
        /*0050*/ 	.short	0x0004
        /*0052*/ 	.short	0x0018
        /*0054*/ 	.byte	0x00, 0xf0, 0x11, 0x00


	//----- nvinfo : EIATTR_KPARAM_INFO
	.align		4
.L_19:
        /*0058*/ 	.byte	0x04, 0x17
        /*005a*/ 	.short	(.L_21 - .L_20)
.L_20:
        /*005c*/ 	.word	0x00000000
        /*0060*/ 	.short	0x0003
        /*0062*/ 	.short	0x0014
        /*0064*/ 	.byte	0x00, 0xf0, 0x11, 0x00


	//----- nvinfo : EIATTR_KPARAM_INFO
	.align		4
.L_21:
        /*0068*/ 	.byte	0x04, 0x17
        /*006a*/ 	.short	(.L_23 - .L_22)
.L_22:
        /*006c*/ 	.word	0x00000000
        /*0070*/ 	.short	0x0002
        /*0072*/ 	.short	0x0010
        /*0074*/ 	.byte	0x00, 0xf0, 0x11, 0x00


	//----- nvinfo : EIATTR_KPARAM_INFO
	.align		4
.L_23:
        /*0078*/ 	.byte	0x04, 0x17
        /*007a*/ 	.short	(.L_25 - .L_24)
.L_24:
        /*007c*/ 	.word	0x00000000
        /*0080*/ 	.short	0x0001
        /*0082*/ 	.short	0x0008
        /*0084*/ 	.byte	0x00, 0xf5, 0x21, 0x00


	//----- nvinfo : EIATTR_KPARAM_INFO
	.align		4
.L_25:
        /*0088*/ 	.byte	0x04, 0x17
        /*008a*/ 	.short	(.L_27 - .L_26)
.L_26:
        /*008c*/ 	.word	0x00000000
        /*0090*/ 	.short	0x0000
        /*0092*/ 	.short	0x0000
        /*0094*/ 	.byte	0x00, 0xf5, 0x21, 0x00


	//----- nvinfo : EIATTR_SPARSE_MMA_MASK
	.align		4
.L_27:
        /*0098*/ 	.byte	0x03, 0x50
        /*009a*/ 	.short	0x0000


	//----- nvinfo : EIATTR_MAXREG_COUNT
	.align		4
        /*009c*/ 	.byte	0x03, 0x1b
        /*009e*/ 	.short	0x00ff


	//----- nvinfo : EIATTR_MERCURY_ISA_VERSION
	.align		4
        /*00a0*/ 	.byte	0x03, 0x5f
        /*00a2*/ 	.short	0x0101


	//----- nvinfo : EIATTR_VRC_CTA_INIT_COUNT
	.align		4
        /*00a4*/ 	.byte	0x02, 0x4a
	.zero		1
	.zero		1


	//----- nvinfo : EIATTR_EXIT_INSTR_OFFSETS
	.align		4
        /*00a8*/ 	.byte	0x04, 0x1c
        /*00aa*/ 	.short	(.L_29 - .L_28)


	//   ....[0]....
.L_28:
        /*00ac*/ 	.word	0x00000120


	//   ....[1]....
        /*00b0*/ 	.word	0x000004f0


	//   ....[2]....
        /*00b4*/ 	.word	0x00000800


	//----- nvinfo : EIATTR_CRS_STACK_SIZE
	.align		4
.L_29:
        /*00b8*/ 	.byte	0x04, 0x1e
        /*00ba*/ 	.short	(.L_31 - .L_30)
.L_30:
        /*00bc*/ 	.word	0x00000000


	//----- nvinfo : EIATTR_CBANK_PARAM_SIZE
	.align		4
.L_31:
        /*00c0*/ 	.byte	0x03, 0x19
        /*00c2*/ 	.short	0x002c


	//----- nvinfo : EIATTR_PARAM_CBANK
	.align		4
        /*00c4*/ 	.byte	0x04, 0x0a
        /*00c6*/ 	.short	(.L_33 - .L_32)
	.align		4
.L_32:
        /*00c8*/ 	.word	index@(.nv.constant0._Z16visualize_kernelPhPKfffiiiii)
        /*00cc*/ 	.short	0x0380
        /*00ce*/ 	.short	0x002c


	//----- nvinfo : EIATTR_SW_WAR
	.align		4
.L_33:
        /*00d0*/ 	.byte	0x04, 0x36
        /*00d2*/ 	.short	(.L_35 - .L_34)
.L_34:
        /*00d4*/ 	.word	0x00000008
.L_35:


//--------------------- .nv.callgraph             --------------------------
	.section	.nv.callgraph,"",@"SHT_CUDA_CALLGRAPH"
	.align	4
	.sectionentsize	8
	.align		4
        /*0000*/ 	.word	0x00000000
	.align		4
        /*0004*/ 	.word	0xffffffff
	.align		4
        /*0008*/ 	.word	0x00000000
	.align		4
        /*000c*/ 	.word	0xfffffffe
	.align		4
        /*0010*/ 	.word	0x00000000
	.align		4
        /*0014*/ 	.word	0xfffffffd
	.align		4
        /*0018*/ 	.word	0x00000000
	.align		4
        /*001c*/ 	.word	0xfffffffc


//--------------------- .text._Z16visualize_kernelPhPKfffiiiii --------------------------
	.section	.text._Z16visualize_kernelPhPKfffiiiii,"ax",@progbits
	.align	128
        .global         _Z16visualize_kernelPhPKfffiiiii
        .type           _Z16visualize_kernelPhPKfffiiiii,@function
        .size           _Z16visualize_kernelPhPKfffiiiii,(.L_x_17 - _Z16visualize_kernelPhPKfffiiiii)
        .other          _Z16visualize_kernelPhPKfffiiiii,@"STO_CUDA_ENTRY STV_DEFAULT"
_Z16visualize_kernelPhPKfffiiiii:
.text._Z16visualize_kernelPhPKfffiiiii:
[----:B------:R-:W-:Y:S01]  /*0000*/  LDC R1, c[0x0][0x37c] ;  /* 0x0000df00ff017b82 */ /* 0x000fe20000000800 */
[----:B------:R-:W0:Y:S07]  /*0010*/  S2R R9, SR_TID.Y ;  /* 0x0000000000097919 */ /* 0x000e2e0000002200 */
[----:B------:R-:W1:Y:S01]  /*0020*/  LDC.64 R4, c[0x0][0x3a0] ;  /* 0x0000e800ff047b82 */ /* 0x000e620000000a00 */
[----:B------:R-:W1:Y:S01]  /*0030*/  LDCU UR6, c[0x0][0x3a8] ;  /* 0x00007500ff0677ac */ /* 0x000e620008000800 */
[----:B------:R-:W2:Y:S06]  /*0040*/  S2R R7, SR_TID.X ;  /* 0x0000000000077919 */ /* 0x000eac0000002100 */
[----:B------:R-:W2:Y:S08]  /*0050*/  LDC R6, c[0x0][0x360] ;  /* 0x0000d800ff067b82 */ /* 0x000eb00000000800 */
[----:B------:R-:W0:Y:S08]  /*0060*/  S2UR UR5, SR_CTAID.Y ;  /* 0x00000000000579c3 */ /* 0x000e300000002600 */
[----:B------:R-:W0:Y:S01]  /*0070*/  LDC R8, c[0x0][0x364] ;  /* 0x0000d900ff087b82 */ /* 0x000e220000000800 */
[----:B-1----:R-:W-:-:S07]  /*0080*/  VIADD R0, R5, UR6 ;  /* 0x0000000605007c36 */ /* 0x002fce0008000000 */
[----:B------:R-:W1:Y:S08]  /*0090*/  LDC.64 R2, c[0x0][0x398] ;  /* 0x0000e600ff027b82 */ /* 0x000e700000000a00 */
[----:B------:R-:W2:Y:S01]  /*00a0*/  S2UR UR4, SR_CTAID.X ;  /* 0x00000000000479c3 */ /* 0x000ea20000002500 */
[----:B0-----:R-:W-:Y:S02]  /*00b0*/  IMAD R5, R8, UR5, R9 ;  /* 0x0000000508057c24 */ /* 0x001fe4000f8e0209 */
[----:B------:R-:W-:-:S02]  /*00c0*/  VIADD R9, R4, UR6 ;  /* 0x0000000604097c36 */ /* 0x000fc40008000000 */
[----:B-1----:R-:W-:-:S05]  /*00d0*/  IMAD R8, R0, R3, UR6 ;  /* 0x0000000600087e24 */ /* 0x002fca000f8e0203 */
[----:B------:R-:W-:Y:S01]  /*00e0*/  ISETP.GE.AND P0, PT, R5, R8, PT ;  /* 0x000000080500720c */ /* 0x000fe20003f06270 */
[----:B--2---:R-:W-:Y:S02]  /*00f0*/  IMAD R6, R6, UR4, R7 ;  /* 0x0000000406067c24 */ /* 0x004fe4000f8e0207 */
[----:B------:R-:W-:-:S05]  /*0100*/  IMAD R7, R9, R2, UR6 ;  /* 0x0000000609077e24 */ /* 0x000fca000f8e0202 */
[----:B------:R-:W-:-:S13]  /*0110*/  ISETP.GE.OR P0, PT, R6, R7, P0 ;  /* 0x000000070600720c */ /* 0x000fda0000706670 */
[----:B------:R-:W-:Y:S05]  /*0120*/  @P0 EXIT ;  /* 0x000000000000094d */ /* 0x000fea0003800000 */
[-C--:B------:R-:W-:Y:S01]  /*0130*/  IABS R8, R9.reuse ;  /* 0x0000000900087213 */ /* 0x080fe20000000000 */
[----:B------:R-:W0:Y:S01]  /*0140*/  LDCU.64 UR4, c[0x0][0x358] ;  /* 0x00006b00ff0477ac */ /* 0x000e220008000a00 */
[----:B------:R-:W-:Y:S01]  /*0150*/  IABS R14, R6 ;  /* 0x00000006000e7213 */ /* 0x000fe20000000000 */
[----:B------:R-:W-:Y:S01]  /*0160*/  BSSY.RECONVERGENT B0, `(.L_x_0) ;  /* 0x0000033000007945 */ /* 0x000fe20003800200 */
[----:B------:R-:W1:Y:S01]  /*0170*/  I2F.RP R12, R8 ;  /* 0x00000008000c7306 */ /* 0x000e620000209400 */
[----:B------:R-:W-:Y:S02]  /*0180*/  IABS R15, R9 ;  /* 0x00000009000f7213 */ /* 0x000fe40000000000 */
[----:B------:R-:W-:-:S05]  /*0190*/  ISETP.GE.AND P2, PT, R6, RZ, PT ;  /* 0x000000ff0600720c */ /* 0x000fca0003f46270 */
[----:B-1----:R-:W1:Y:S02]  /*01a0*/  MUFU.RCP R12, R12 ;  /* 0x0000000c000c7308 */ /* 0x002e640000001000 */
[----:B-1----:R-:W-:-:S06]  /*01b0*/  VIADD R10, R12, 0xffffffe ;  /* 0x0ffffffe0c0a7836 */ /* 0x002fcc0000000000 */
[----:B------:R1:W2:Y:S02]  /*01c0*/  F2I.FTZ.U32.TRUNC.NTZ R11, R10 ;  /* 0x0000000a000b7305 */ /* 0x0002a4000021f000 */
[----:B-1----:R-:W-:Y:S02]  /*01d0*/  IMAD.MOV.U32 R10, RZ, RZ, RZ ;  /* 0x000000ffff0a7224 */ /* 0x002fe400078e00ff */
[----:B--2---:R-:W-:-:S04]  /*01e0*/  IMAD.MOV R13, RZ, RZ, -R11 ;  /* 0x000000ffff0d7224 */ /* 0x004fc800078e0a0b */
[----:B------:R-:W-:-:S04]  /*01f0*/  IMAD R13, R13, R8, RZ ;  /* 0x000000080d0d7224 */ /* 0x000fc800078e02ff */
[----:B------:R-:W-:-:S04]  /*0200*/  IMAD.HI.U32 R11, R11, R13, R10 ;  /* 0x0000000d0b0b7227 */ /* 0x000fc800078e000a */
[----:B------:R-:W-:Y:S02]  /*0210*/  IMAD.MOV R13, RZ, RZ, -R15 ;  /* 0x000000ffff0d7224 */ /* 0x000fe400078e0a0f */
[----:B------:R-:W-:-:S04]  /*0220*/  IMAD.HI.U32 R12, R11, R14, RZ ;  /* 0x0000000e0b0c7227 */ /* 0x000fc800078e00ff */
[----:B------:R-:W-:-:S05]  /*0230*/  IMAD R13, R12, R13, R14 ;  /* 0x0000000d0c0d7224 */ /* 0x000fca00078e020e */
[----:B------:R-:W-:-:S13]  /*0240*/  ISETP.GT.U32.AND P0, PT, R8, R13, PT ;  /* 0x0000000d0800720c */ /* 0x000fda0003f04070 */
[----:B------:R-:W-:-:S04]  /*0250*/  @!P0 IMAD.IADD R13, R13, 0x1, -R8 ;  /* 0x000000010d0d8824 */ /* 0x000fc800078e0a08 */
[----:B------:R-:W-:Y:S01]  /*0260*/  IMAD.IADD R10, R13, 0x1, -R8 ;  /* 0x000000010d0a7824 */ /* 0x000fe200078e0a08 */
[----:B------:R-:W-:-:S04]  /*0270*/  ISETP.GT.U32.AND P1, PT, R8, R13, PT ;  /* 0x0000000d0800720c */ /* 0x000fc80003f24070 */
[----:B------:R-:W-:Y:S02]  /*0280*/  SEL R11, R10, R13, !P1 ;  /* 0x0000000d0a0b7207 */ /* 0x000fe40004800000 */
[----:B------:R-:W-:Y:S02]  /*0290*/  ISETP.NE.AND P1, PT, R9, RZ, PT ;  /* 0x000000ff0900720c */ /* 0x000fe40003f25270 */
[----:B------:R-:W-:Y:S01]  /*02a0*/  LOP3.LUT R10, RZ, R9, RZ, 0x33, !PT ;  /* 0x00000009ff0a7212 */ /* 0x000fe200078e33ff */
[----:B------:R-:W-:-:S05]  /*02b0*/  @!P2 IMAD.MOV R11, RZ, RZ, -R11 ;  /* 0x000000ffff0ba224 */ /* 0x000fca00078e0a0b */
[----:B------:R-:W-:-:S04]  /*02c0*/  SEL R11, R10, R11, !P1 ;  /* 0x0000000b0a0b7207 */ /* 0x000fc80004800000 */
[----:B------:R-:W-:-:S13]  /*02d0*/  ISETP.GE.AND P2, PT, R11, UR6, PT ;  /* 0x000000060b007c0c */ /* 0x000fda000bf46270 */
[----:B0-----:R-:W-:Y:S05]  /*02e0*/  @!P2 BRA `(.L_x_1) ;  /* 0x000000000068a947 */ /* 0x001fea0003800000 */
[-C--:B------:R-:W-:Y:S02]  /*02f0*/  IABS R16, R0.reuse ;  /* 0x0000000000107213 */ /* 0x080fe40000000000 */
[----:B------:R-:W-:Y:S02]  /*0300*/  IABS R18, R5 ;  /* 0x0000000500127213 */ /* 0x000fe40000000000 */
[----:B------:R-:W0:Y:S01]  /*0310*/  I2F.RP R17, R16 ;  /* 0x0000001000117306 */ /* 0x000e220000209400 */
[----:B------:R-:W-:Y:S02]  /*0320*/  IABS R20, R0 ;  /* 0x0000000000147213 */ /* 0x000fe40000000000 */
[----:B------:R-:W-:-:S05]  /*0330*/  ISETP.GE.AND P4, PT, R5, RZ, PT ;  /* 0x000000ff0500720c */ /* 0x000fca0003f86270 */
[----:B0-----:R-:W0:Y:S02]  /*0340*/  MUFU.RCP R17, R17 ;  /* 0x0000001100117308 */ /* 0x001e240000001000 */
[----:B0-----:R-:W-:Y:S02]  /*0350*/  VIADD R14, R17, 0xffffffe ;  /* 0x0ffffffe110e7836 */ /* 0x001fe40000000000 */
[----:B------:R-:W-:-:S04]  /*0360*/  IMAD.MOV R17, RZ, RZ, -R20 ;  /* 0x000000ffff117224 */ /* 0x000fc800078e0a14 */
[----:B------:R0:W1:Y:S02]  /*0370*/  F2I.FTZ.U32.TRUNC.NTZ R15, R14 ;  /* 0x0000000e000f7305 */ /* 0x000064000021f000 */
[----:B0-----:R-:W-:Y:S02]  /*0380*/  IMAD.MOV.U32 R14, RZ, RZ, RZ ;  /* 0x000000ffff0e7224 */ /* 0x001fe400078e00ff */
[----:B-1----:R-:W-:-:S04]  /*0390*/  IMAD.MOV R19, RZ, RZ, -R15 ;  /* 0x000000ffff137224 */ /* 0x002fc800078e0a0f */
[----:B------:R-:W-:-:S04]  /*03a0*/  IMAD R19, R19, R16, RZ ;  /* 0x0000001013137224 */ /* 0x000fc800078e02ff */
[----:B------:R-:W-:Y:S01]  /*03b0*/  IMAD.HI.U32 R15, R15, R19, R14 ;  /* 0x000000130f0f7227 */ /* 0x000fe200078e000e */
[----:B------:R-:W-:-:S05]  /*03c0*/  LOP3.LUT R19, RZ, R0, RZ, 0x33, !PT ;  /* 0x00000000ff137212 */ /* 0x000fca00078e33ff */
[----:B------:R-:W-:-:S04]  /*03d0*/  IMAD.HI.U32 R15, R15, R18, RZ ;  /* 0x000000120f0f7227 */ /* 0x000fc800078e00ff */
[----:B------:R-:W-:-:S05]  /*03e0*/  IMAD R17, R15, R17, R18 ;  /* 0x000000110f117224 */ /* 0x000fca00078e0212 */
[----:B------:R-:W-:-:S13]  /*03f0*/  ISETP.GT.U32.AND P2, PT, R16, R17, PT ;  /* 0x000000111000720c */ /* 0x000fda0003f44070 */
[----:B------:R-:W-:-:S04]  /*0400*/  @!P2 IMAD.IADD R17, R17, 0x1, -R16 ;  /* 0x000000011111a824 */ /* 0x000fc800078e0a10 */
[----:B------:R-:W-:Y:S01]  /*0410*/  IMAD.IADD R14, R17, 0x1, -R16 ;  /* 0x00000001110e7824 */ /* 0x000fe200078e0a10 */
[----:B------:R-:W-:-:S04]  /*0420*/  ISETP.GT.U32.AND P3, PT, R16, R17, PT ;  /* 0x000000111000720c */ /* 0x000fc80003f64070 */
[----:B------:R-:W-:Y:S02]  /*0430*/  SEL R14, R14, R17, !P3 ;  /* 0x000000110e0e7207 */ /* 0x000fe40005800000 */
[----:B------:R-:W-:-:S03]  /*0440*/  ISETP.NE.AND P3, PT, R0, RZ, PT ;  /* 0x000000ff0000720c */ /* 0x000fc60003f65270 */
[----:B------:R-:W-:-:S05]  /*0450*/  @!P4 IMAD.MOV R14, RZ, RZ, -R14 ;  /* 0x000000ffff0ec224 */ /* 0x000fca00078e0a0e */
[----:B------:R-:W-:-:S04]  /*0460*/  SEL R14, R19, R14, !P3 ;  /* 0x0000000e130e7207 */ /* 0x000fc80005800000 */
[----:B------:R-:W-:-:S13]  /*0470*/  ISETP.GE.AND P4, PT, R14, UR6, PT ;  /* 0x000000060e007c0c */ /* 0x000fda000bf86270 */
[----:B------:R-:W-:Y:S05]  /*0480*/  @P4 BRA `(.L_x_2) ;  /* 0x00000000001c4947 */ /* 0x000fea0003800000 */
.L_x_1:
[----:B------:R-:W-:Y:S05]  /*0490*/  BSYNC.RECONVERGENT B0 ;  /* 0x0000000000007941 */ /* 0x000fea0003800200 */
.L_x_0:
[----:B------:R-:W0:Y:S01]  /*04a0*/  LDCU.64 UR8, c[0x0][0x380] ;  /* 0x00007000ff0877ac */ /* 0x000e220008000a00 */
[----:B------:R-:W-:-:S05]  /*04b0*/  IMAD R5, R5, R7, R6 ;  /* 0x0000000705057224 */ /* 0x000fca00078e0206 */
[----:B0-----:R-:W-:-:S04]  /*04c0*/  IADD3 R2, P0, PT, R5, UR8, RZ ;  /* 0x0000000805027c10 */ /* 0x001fc8000ff1e0ff */
[----:B------:R-:W-:-:S05]  /*04d0*/  LEA.HI.X.SX32 R3, R5, UR9, 0x1, P0 ;  /* 0x0000000905037c11 */ /* 0x000fca00080f0eff */
[----:B------:R-:W-:Y:S01]  /*04e0*/  STG.E.U8 desc[UR4][R2.64], RZ ;  /* 0x000000ff02007986 */ /* 0x000fe2000c101104 */
[----:B------:R-:W-:Y:S05]  /*04f0*/  EXIT ;  /* 0x000000000000794d */ /* 0x000fea0003800000 */
.L_x_2:
[----:B------:R-:W-:Y:S01]  /*0500*/  ISETP.GE.U32.AND P6, PT, R13, R8, PT ;  /* 0x000000080d00720c */ /* 0x000fe20003fc6070 */
[----:B------:R-:W-:Y:S01]  /*0510*/  @!P0 VIADD R12, R12, 0x1 ;  /* 0x000000010c0c8836 */ /* 0x000fe20000000000 */
[----:B------:R-:W-:Y:S01]  /*0520*/  LOP3.LUT R9, R6, R9, RZ, 0x3c, !PT ;  /* 0x0000000906097212 */ /* 0x000fe200078e3cff */
[----:B------:R-:W-:Y:S01]  /*0530*/  @!P2 VIADD R15, R15, 0x1 ;  /* 0x000000010f0fa836 */ /* 0x000fe20000000000 */
[----:B------:R-:W-:Y:S01]  /*0540*/  ISETP.GE.U32.AND P5, PT, R17, R16, PT ;  /* 0x000000101100720c */ /* 0x000fe20003fa6070 */
[----:B------:R-:W-:Y:S01]  /*0550*/  VIADD R13, R14, -UR6 ;  /* 0x800000060e0d7c36 */ /* 0x000fe20008000000 */
[----:B------:R-:W-:Y:S01]  /*0560*/  ISETP.GE.AND P4, PT, R9, RZ, PT ;  /* 0x000000ff0900720c */ /* 0x000fe20003f86270 */
[----:B------:R-:W-:Y:S01]  /*0570*/  VIADD R11, R11, -UR6 ;  /* 0x800000060b0b7c36 */ /* 0x000fe20008000000 */
[----:B------:R-:W-:Y:S01]  /*0580*/  LOP3.LUT R0, R5, R0, RZ, 0x3c, !PT ;  /* 0x0000000005007212 */ /* 0x000fe200078e3cff */
[----:B------:R-:W0:Y:S03]  /*0590*/  LDC.64 R8, c[0x0][0x388] ;  /* 0x0000e200ff087b82 */ /* 0x000e260000000a00 */
[----:B------:R-:W-:Y:S01]  /*05a0*/  ISETP.GE.AND P0, PT, R0, RZ, PT ;  /* 0x000000ff0000720c */ /* 0x000fe20003f06270 */
[----:B------:R-:W-:-:S04]  /*05b0*/  @P6 VIADD R12, R12, 0x1 ;  /* 0x000000010c0c6836 */ /* 0x000fc80000000000 */
[----:B------:R-:W-:Y:S02]  /*05c0*/  @P5 VIADD R15, R15, 0x1 ;  /* 0x000000010f0f5836 */ /* 0x000fe40000000000 */
[----:B------:R-:W-:-:S05]  /*05d0*/  @!P4 IMAD.MOV R12, RZ, RZ, -R12 ;  /* 0x000000ffff0cc224 */ /* 0x000fca00078e0a0c */
[----:B------:R-:W-:Y:S01]  /*05e0*/  SEL R10, R10, R12, !P1 ;  /* 0x0000000c0a0a7207 */ /* 0x000fe20004800000 */
[----:B------:R-:W-:-:S04]  /*05f0*/  @!P0 IMAD.MOV R15, RZ, RZ, -R15 ;  /* 0x000000ffff0f8224 */ /* 0x000fc800078e0a0f */
[----:B------:R-:W-:Y:S01]  /*0600*/  IMAD R13, R13, R2, R10 ;  /* 0x000000020d0d7224 */ /* 0x000fe200078e020a */
[----:B------:R-:W-:-:S05]  /*0610*/  SEL R0, R19, R15, !P3 ;  /* 0x0000000f13007207 */ /* 0x000fca0005800000 */
[----:B------:R-:W-:-:S04]  /*0620*/  IMAD R0, R13, R3, R0 ;  /* 0x000000030d007224 */ /* 0x000fc800078e0200 */
[----:B------:R-:W-:-:S04]  /*0630*/  IMAD R11, R0, R4, R11 ;  /* 0x00000004000b7224 */ /* 0x000fc800078e020b */
[----:B0-----:R-:W-:Y:S02]  /*0640*/  IMAD.WIDE R8, R11, 0x4, R8 ;  /* 0x000000040b087825 */ /* 0x001fe400078e0208 */
[----:B------:R-:W0:Y:S04]  /*0650*/  LDC.64 R10, c[0x0][0x390] ;  /* 0x0000e400ff0a7b82 */ /* 0x000e280000000a00 */
[----:B------:R-:W2:Y:S01]  /*0660*/  LDG.E R9, desc[UR4][R8.64] ;  /* 0x0000000408097981 */ /* 0x000ea2000c1e1900 */
[----:B------:R-:W-:Y:S01]  /*0670*/  BSSY.RECONVERGENT B1, `(.L_x_3) ;  /* 0x000000e000017945 */ /* 0x000fe20003800200 */
[----:B0-----:R-:W-:-:S04]  /*0680*/  FADD R3, -R10, R11 ;  /* 0x0000000b0a037221 */ /* 0x001fc80000000100 */
[----:B------:R-:W0:Y:S02]  /*0690*/  MUFU.RCP R2, R3 ;  /* 0x0000000300027308 */ /* 0x000e240000001000 */
[----:B0-----:R-:W-:-:S04]  /*06a0*/  FFMA R11, -R3, R2, 1 ;  /* 0x3f800000030b7423 */ /* 0x001fc80000000102 */
[----:B------:R-:W-:Y:S01]  /*06b0*/  FFMA R11, R2, R11, R2 ;  /* 0x0000000b020b7223 */ /* 0x000fe20000000002 */
[----:B--2---:R-:W-:-:S04]  /*06c0*/  FADD R0, R9, -R10 ;  /* 0x8000000a09007221 */ /* 0x004fc80000000000 */
[----:B------:R-:W0:Y:S01]  /*06d0*/  FCHK P0, R0, R3 ;  /* 0x0000000300007302 */ /* 0x000e220000000000 */
[----:B------:R-:W-:-:S04]  /*06e0*/  FFMA R2, R0, R11, RZ ;  /* 0x0000000b00027223 */ /* 0x000fc800000000ff */
[----:B------:R-:W-:-:S04]  /*06f0*/  FFMA R4, -R3, R2, R0 ;  /* 0x0000000203047223 */ /* 0x000fc80000000100 */
[----:B------:R-:W-:Y:S01]  /*0700*/  FFMA R2, R11, R4, R2 ;  /* 0x000000040b027223 */ /* 0x000fe20000000002 */
[----:B0-----:R-:W-:Y:S06]  /*0710*/  @!P0 BRA `(.L_x_4) ;  /* 0x00000000000c8947 */ /* 0x001fec0003800000 */
[----:B------:R-:W-:-:S07]  /*0720*/  MOV R2, 0x740 ;  /* 0x0000074000027802 */ /* 0x000fce0000000f00 */
[----:B------:R-:W-:Y:S05]  /*0730*/  CALL.REL.NOINC `($__internal_0_$__cuda_sm3x_div_rn_noftz_f32_slowpath) ;  /* 0x0000000000347944 */ /* 0x000fea0003c00000 */
[----:B------:R-:W-:-:S07]  /*0740*/  IMAD.MOV.U32 R2, RZ, RZ, R0 ;  /* 0x000000ffff027224 */ /* 0x000fce00078e0000 */
.L_x_4:
[----:B------:R-:W-:Y:S05]  /*0750*/  BSYNC.RECONVERGENT B1 ;  /* 0x0000000000017941 */ /* 0x000fea0003800200 */
.L_x_3:
[C---:B------:R-:W-:Y:S01]  /*0760*/  FSETP.GEU.AND P0, PT, R2.reuse, RZ, PT ;  /* 0x000000ff0200720b */ /* 0x040fe20003f0e000 */
[----:B------:R-:W0:Y:S01]  /*0770*/  LDCU.64 UR8, c[0x0][0x380] ;  /* 0x00007000ff0877ac */ /* 0x000e220008000a00 */
[----:B------:R-:W-:Y:S02]  /*0780*/  IMAD R6, R5, R7, R6 ;  /* 0x0000000705067224 */ /* 0x000fe400078e0206 */
[----:B------:R-:W-:-:S04]  /*0790*/  FSEL R2, R2, RZ, P0 ;  /* 0x000000ff02027208 */ /* 0x000fc80000000000 */
[----:B------:R-:W-:-:S05]  /*07a0*/  FMNMX.NAN R2, R2, 1, PT ;  /* 0x3f80000002027809 */ /* 0x000fca0003820000 */
[----:B------:R-:W-:-:S04]  /*07b0*/  FMUL R0, R2, 255 ;  /* 0x437f000002007820 */ /* 0x000fc80000400000 */
[----:B------:R-:W1:Y:S01]  /*07c0*/  F2I.U32.TRUNC.NTZ R5, R0 ;  /* 0x0000000000057305 */ /* 0x000e62000020f000 */
[----:B0-----:R-:W-:-:S04]  /*07d0*/  IADD3 R2, P0, PT, R6, UR8, RZ ;  /* 0x0000000806027c10 */ /* 0x001fc8000ff1e0ff */
[----:B------:R-:W-:-:S05]  /*07e0*/  LEA.HI.X.SX32 R3, R6, UR9, 0x1, P0 ;  /* 0x0000000906037c11 */ /* 0x000fca00080f0eff */
[----:B-1----:R-:W-:Y:S01]  /*07f0*/  STG.E.U8 desc[UR4][R2.64], R5 ;  /* 0x0000000502007986 */ /* 0x002fe2000c101104 */
[----:B------:R-:W-:Y:S05]  /*0800*/  EXIT ;  /* 0x000000000000794d */ /* 0x000fea0003800000 */
        .weak           $__internal_0_$__cuda_sm3x_div_rn_noftz_f32_slowpath
        .type           $__internal_0_$__cuda_sm3x_div_rn_noftz_f32_slowpath,@function
        .size           $__internal_0_$__cuda_sm3x_div_rn_noftz_f32_slowpath,(.L_x_17 - $__internal_0_$__cuda_sm3x_div_rn_noftz_f32_slowpath)
$__internal_0_$__cuda_sm3x_div_rn_noftz_f32_slowpath:
[--C-:B------:R-:W-:Y:S01]  /*0810*/  SHF.R.U32.HI R8, RZ, 0x17, R3.reuse ;  /* 0x00000017ff087819 */ /* 0x100fe20000011603 */
[----:B------:R-:W-:Y:S01]  /*0820*/  BSSY.RECONVERGENT B2, `(.L_x_5) ;  /* 0x0000064000027945 */ /* 0x000fe20003800200 */
[--C-:B------:R-:W-:Y:S01]  /*0830*/  SHF.R.U32.HI R4, RZ, 0x17, R0.reuse ;  /* 0x00000017ff047819 */ /* 0x100fe20000011600 */
[----:B------:R-:W-:Y:S01]  /*0840*/  IMAD.MOV.U32 R9, RZ, RZ, R0 ;  /* 0x000000ffff097224 */ /* 0x000fe200078e0000 */
[----:B------:R-:W-:Y:S01]  /*0850*/  LOP3.LUT R8, R8, 0xff, RZ, 0xc0, !PT ;  /* 0x000000ff08087812 */ /* 0x000fe200078ec0ff */
[----:B------:R-:W-:Y:S01]  /*0860*/  IMAD.MOV.U32 R10, RZ, RZ, R3 ;  /* 0x000000ffff0a7224 */ /* 0x000fe200078e0003 */
[----:B------:R-:W-:-:S03]  /*0870*/  LOP3.LUT R12, R4, 0xff, RZ, 0xc0, !PT ;  /* 0x000000ff040c7812 */ /* 0x000fc600078ec0ff */
[----:B------:R-:W-:Y:S02]  /*0880*/  VIADD R11, R8, 0xffffffff ;  /* 0xffffffff080b7836 */ /* 0x000fe40000000000 */
[----:B------:R-:W-:-:S03]  /*0890*/  VIADD R13, R12, 0xffffffff ;  /* 0xffffffff0c0d7836 */ /* 0x000fc60000000000 */
[----:B------:R-:W-:-:S04]  /*08a0*/  ISETP.GT.U32.AND P0, PT, R11, 0xfd, PT ;  /* 0x000000fd0b00780c */ /* 0x000fc80003f04070 */
[----:B------:R-:W-:-:S13]  /*08b0*/  ISETP.GT.U32.OR P0, PT, R13, 0xfd, P0 ;  /* 0x000000fd0d00780c */ /* 0x000fda0000704470 */
[----:B------:R-:W-:Y:S01]  /*08c0*/  @!P0 IMAD.MOV.U32 R4, RZ, RZ, RZ ;  /* 0x000000ffff048224 */ /* 0x000fe200078e00ff */
[----:B------:R-:W-:Y:S06]  /*08d0*/  @!P0 BRA `(.L_x_6) ;  /* 0x00000000005c8947 */ /* 0x000fec0003800000 */
[----:B------:R-:W-:Y:S02]  /*08e0*/  FSETP.GTU.FTZ.AND P0, PT, |R0|, +INF , PT ;  /* 0x7f8000000000780b */ /* 0x000fe40003f1c200 */
[----:B------:R-:W-:-:S04]  /*08f0*/  FSETP.GTU.FTZ.AND P1, PT, |R3|, +INF , PT ;  /* 0x7f8000000300780b */ /* 0x000fc80003f3c200 */
[----:B------:R-:W-:-:S13]  /*0900*/  PLOP3.LUT P0, PT, P0, P1, PT, 0xf8, 0x8f ;  /* 0x00000000008f781c */ /* 0x000fda0000703f70 */
[----:B------:R-:W-:Y:S05]  /*0910*/  @P0 BRA `(.L_x_7) ;  /* 0x00000004004c0947 */ /* 0x000fea0003800000 */
[----:B------:R-:W-:-:S13]  /*0920*/  LOP3.LUT P0, RZ, R10, 0x7fffffff, R9, 0xc8, !PT ;  /* 0x7fffffff0aff7812 */ /* 0x000fda000780c809 */
[----:B------:R-:W-:Y:S05]  /*0930*/  @!P0 BRA `(.L_x_8) ;  /* 0x00000004003c8947 */ /* 0x000fea0003800000 */
[C---:B------:R-:W-:Y:S02]  /*0940*/  FSETP.NEU.FTZ.AND P1, PT, |R0|.reuse, +INF , PT ;  /* 0x7f8000000000780b */ /* 0x040fe40003f3d200 */
[----:B------:R-:W-:Y:S02]  /*0950*/  FSETP.NEU.FTZ.AND P0, PT, |R3|, +INF , PT ;  /* 0x7f8000000300780b */ /* 0x000fe40003f1d200 */
[----:B------:R-:W-:-:S11]  /*0960*/  FSETP.NEU.FTZ.AND P2, PT, |R0|, +INF , PT ;  /* 0x7f8000000000780b */ /* 0x000fd60003f5d200 */
[----:B------:R-:W-:Y:S05]  /*0970*/  @!P0 BRA !P1, `(.L_x_8) ;  /* 0x00000004002c8947 */ /* 0x000fea0004800000 */
[----:B------:R-:W-:-:S04]  /*0980*/  LOP3.LUT P1, RZ, R9, 0x7fffffff, RZ, 0xc0, !PT ;  /* 0x7fffffff09ff7812 */ /* 0x000fc8000782c0ff */
[----:B------:R-:W-:-:S13]  /*0990*/  PLOP3.LUT P0, PT, P0, P1, PT, 0x2f, 0xf2 ;  /* 0x0000000000f2781c */ /* 0x000fda0000702577 */
[----:B------:R-:W-:Y:S05]  /*09a0*/  @P0 BRA `(.L_x_9) ;  /* 0x0000000400180947 */ /* 0x000fea0003800000 */
[----:B------:R-:W-:-:S04]  /*09b0*/  LOP3.LUT P0, RZ, R10, 0x7fffffff, RZ, 0xc0, !PT ;  /* 0x7fffffff0aff7812 */ /* 0x000fc8000780c0ff */
[----:B------:R-:W-:-:S13]  /*09c0*/  PLOP3.LUT P0, PT, P2, P0, PT, 0x2f, 0xf2 ;  /* 0x0000000000f2781c */ /* 0x000fda0001700577 */
[----:B------:R-:W-:Y:S05]  /*09d0*/  @P0 BRA `(.L_x_10) ;  /* 0x0000000400000947 */ /* 0x000fea0003800000 */
[----:B------:R-:W-:Y:S02]  /*09e0*/  ISETP.GE.AND P0, PT, R13, RZ, PT ;  /* 0x000000ff0d00720c */ /* 0x000fe40003f06270 */
[----:B------:R-:W-:-:S11]  /*09f0*/  ISETP.GE.AND P1, PT, R11, RZ, PT ;  /* 0x000000ff0b00720c */ /* 0x000fd60003f26270 */
[----:B------:R-:W-:Y:S02]  /*0a00*/  @P0 IMAD.MOV.U32 R4, RZ, RZ, RZ ;  /* 0x000000ffff040224 */ /* 0x000fe400078e00ff */
[----:B------:R-:W-:Y:S01]  /*0a10*/  @!P0 FFMA R9, R0, 1.84467440737095516160e+19, RZ ;  /* 0x5f80000000098823 */ /* 0x000fe200000000ff */
[----:B------:R-:W-:Y:S02]  /*0a20*/  @!P0 IMAD.MOV.U32 R4, RZ, RZ, -0x40 ;  /* 0xffffffc0ff048424 */ /* 0x000fe400078e00ff */
[----:B------:R-:W-:Y:S02]  /*0a30*/  @!P1 FFMA R10, R3, 1.84467440737095516160e+19, RZ ;  /* 0x5f800000030a9823 */ /* 0x000fe400000000ff */
[----:B------:R-:W-:-:S07]  /*0a40*/  @!P1 VIADD R4, R4, 0x40 ;  /* 0x0000004004049836 */ /* 0x000fce0000000000 */
.L_x_6:
[----:B------:R-:W-:Y:S01]  /*0a50*/  LEA R3, R8, 0xc0800000, 0x17 ;  /* 0xc080000008037811 */ /* 0x000fe200078eb8ff */
[----:B------:R-:W-:Y:S04]  /*0a60*/  BSSY.RECONVERGENT B3, `(.L_x_11) ;  /* 0x0000036000037945 */ /* 0x000fe80003800200 */
[----:B------:R-:W-:Y:S02]  /*0a70*/  IMAD.IADD R10, R10, 0x1, -R3 ;  /* 0x000000010a0a7824 */ /* 0x000fe400078e0a03 */
[----:B------:R-:W-:Y:S02]  /*0a80*/  VIADD R3, R12, 0xffffff81 ;  /* 0xffffff810c037836 */ /* 0x000fe40000000000 */
[----:B------:R-:W0:Y:S01]  /*0a90*/  MUFU.RCP R11, R10 ;  /* 0x0000000a000b7308 */ /* 0x000e220000001000 */
[----:B------:R-:W-:Y:S01]  /*0aa0*/  FADD.FTZ R13, -R10, -RZ ;  /* 0x800000ff0a0d7221 */ /* 0x000fe20000010100 */
[----:B------:R-:W-:-:S03]  /*0ab0*/  IMAD R0, R3, -0x800000, R9 ;  /* 0xff80000003007824 */ /* 0x000fc600078e0209 */
[----:B0-----:R-:W-:-:S04]  /*0ac0*/  FFMA R12, R11, R13, 1 ;  /* 0x3f8000000b0c7423 */ /* 0x001fc8000000000d */
[----:B------:R-:W-:-:S04]  /*0ad0*/  FFMA R14, R11, R12, R11 ;  /* 0x0000000c0b0e7223 */ /* 0x000fc8000000000b */
[----:B------:R-:W-:-:S04]  /*0ae0*/  FFMA R9, R0, R14, RZ ;  /* 0x0000000e00097223 */ /* 0x000fc800000000ff */
[----:B------:R-:W-:-:S04]  /*0af0*/  FFMA R12, R13, R9, R0 ;  /* 0x000000090d0c7223 */ /* 0x000fc80000000000 */
[----:B------:R-:W-:Y:S01]  /*0b00*/  FFMA R11, R14, R12, R9 ;  /* 0x0000000c0e0b7223 */ /* 0x000fe20000000009 */
[----:B------:R-:W-:-:S03]  /*0b10*/  IADD3 R9, PT, PT, R3, 0x7f, -R8 ;  /* 0x0000007f03097810 */ /* 0x000fc60007ffe808 */
[----:B------:R-:W-:Y:S02]  /*0b20*/  FFMA R12, R13, R11, R0 ;  /* 0x0000000b0d0c7223 */ /* 0x000fe40000000000 */
[----:B------:R-:W-:Y:S02]  /*0b30*/  IMAD.IADD R9, R9, 0x1, R4 ;  /* 0x0000000109097824 */ /* 0x000fe400078e0204 */
[----:B------:R-:W-:-:S05]  /*0b40*/  FFMA R0, R14, R12, R11 ;  /* 0x0000000c0e007223 */ /* 0x000fca000000000b */
[----:B------:R-:W-:-:S04]  /*0b50*/  SHF.R.U32.HI R3, RZ, 0x17, R0 ;  /* 0x00000017ff037819 */ /* 0x000fc80000011600 */
[----:B------:R-:W-:-:S05]  /*0b60*/  LOP3.LUT R3, R3, 0xff, RZ, 0xc0, !PT ;  /* 0x000000ff03037812 */ /* 0x000fca00078ec0ff */
[----:B------:R-:W-:-:S04]  /*0b70*/  IMAD.IADD R10, R3, 0x1, R9 ;  /* 0x00000001030a7824 */ /* 0x000fc800078e0209 */
[----:B------:R-:W-:-:S05]  /*0b80*/  VIADD R3, R10, 0xffffffff ;  /* 0xffffffff0a037836 */ /* 0x000fca0000000000 */
[----:B------:R-:W-:-:S13]  /*0b90*/  ISETP.GE.U32.AND P0, PT, R3, 0xfe, PT ;  /* 0x000000fe0300780c */ /* 0x000fda0003f06070 */
[----:B------:R-:W-:Y:S05]  /*0ba0*/  @!P0 BRA `(.L_x_12) ;  /* 0x0000000000808947 */ /* 0x000fea0003800000 */
[----:B------:R-:W-:-:S13]  /*0bb0*/  ISETP.GT.AND P0, PT, R10, 0xfe, PT ;  /* 0x000000fe0a00780c */ /* 0x000fda0003f04270 */
[----:B------:R-:W-:Y:S05]  /*0bc0*/  @P0 BRA `(.L_x_13) ;  /* 0x00000000006c0947 */ /* 0x000fea0003800000 */
[----:B------:R-:W-:-:S13]  /*0bd0*/  ISETP.GE.AND P0, PT, R10, 0x1, PT ;  /* 0x000000010a00780c */ /* 0x000fda0003f06270 */
[----:B------:R-:W-:Y:S05]  /*0be0*/  @P0 BRA `(.L_x_14) ;  /* 0x0000000000740947 */ /* 0x000fea0003800000 */
[----:B------:R-:W-:Y:S02]  /*0bf0*/  ISETP.GE.AND P0, PT, R10, -0x18, PT ;  /* 0xffffffe80a00780c */ /* 0x000fe40003f06270 */
[----:B------:R-:W-:-:S11]  /*0c00*/  LOP3.LUT R0, R0, 0x80000000, RZ, 0xc0, !PT ;  /* 0x8000000000007812 */ /* 0x000fd600078ec0ff */
[----:B------:R-:W-:Y:S05]  /*0c10*/  @!P0 BRA `(.L_x_14) ;  /* 0x0000000000688947 */ /* 0x000fea0003800000 */
[-CC-:B------:R-:W-:Y:S01]  /*0c20*/  FFMA.RZ R3, R14, R12.reuse, R11.reuse ;  /* 0x0000000c0e037223 */ /* 0x180fe2000000c00b */
[----:B------:R-:W-:Y:S02]  /*0c30*/  VIADD R9, R10, 0x20 ;  /* 0x000000200a097836 */ /* 0x000fe40000000000 */
[-CC-:B------:R-:W-:Y:S01]  /*0c40*/  FFMA.RM R4, R14, R12.reuse, R11.reuse ;  /* 0x0000000c0e047223 */ /* 0x180fe2000000400b */
[----:B------:R-:W-:Y:S02]  /*0c50*/  ISETP.NE.AND P2, PT, R10, RZ, PT ;  /* 0x000000ff0a00720c */ /* 0x000fe40003f45270 */
[----:B------:R-:W-:Y:S01]  /*0c60*/  LOP3.LUT R8, R3, 0x7fffff, RZ, 0xc0, !PT ;  /* 0x007fffff03087812 */ /* 0x000fe200078ec0ff */
[----:B------:R-:W-:Y:S01]  /*0c70*/  FFMA.RP R3, R14, R12, R11 ;  /* 0x0000000c0e037223 */ /* 0x000fe2000000800b */
[----:B------:R-:W-:Y:S01]  /*0c80*/  ISETP.NE.AND P1, PT, R10, RZ, PT ;  /* 0x000000ff0a00720c */ /* 0x000fe20003f25270 */
[----:B------:R-:W-:Y:S01]  /*0c90*/  IMAD.MOV R10, RZ, RZ, -R10 ;  /* 0x000000ffff0a7224 */ /* 0x000fe200078e0a0a */
[----:B------:R-:W-:-:S02]  /*0ca0*/  LOP3.LUT R8, R8, 0x800000, RZ, 0xfc, !PT ;  /* 0x0080000008087812 */ /* 0x000fc400078efcff */
[----:B------:R-:W-:Y:S02]  /*0cb0*/  FSETP.NEU.FTZ.AND P0, PT, R3, R4, PT ;  /* 0x000000040300720b */ /* 0x000fe40003f1d000 */
[----:B------:R-:W-:Y:S02]  /*0cc0*/  SHF.L.U32 R9, R8, R9, RZ ;  /* 0x0000000908097219 */ /* 0x000fe400000006ff */
[----:B------:R-:W-:Y:S02]  /*0cd0*/  SEL R3, R10, RZ, P2 ;  /* 0x000000ff0a037207 */ /* 0x000fe40001000000 */
[----:B------:R-:W-:Y:S02]  /*0ce0*/  ISETP.NE.AND P1, PT, R9, RZ, P1 ;  /* 0x000000ff0900720c */ /* 0x000fe40000f25270 */
[----:B------:R-:W-:Y:S02]  /*0cf0*/  SHF.R.U32.HI R3, RZ, R3, R8 ;  /* 0x00000003ff037219 */ /* 0x000fe40000011608 */
[----:B------:R-:W-:-:S02]  /*0d00*/  PLOP3.LUT P0, PT, P0, P1, PT, 0xf8, 0x8f ;  /* 0x00000000008f781c */ /* 0x000fc40000703f70 */
[----:B------:R-:W-:Y:S02]  /*0d10*/  SHF.R.U32.HI R9, RZ, 0x1, R3 ;  /* 0x00000001ff097819 */ /* 0x000fe40000011603 */
[----:B------:R-:W-:-:S04]  /*0d20*/  SEL R4, RZ, 0x1, !P0 ;  /* 0x00000001ff047807 */ /* 0x000fc80004000000 */
[----:B------:R-:W-:-:S04]  /*0d30*/  LOP3.LUT R4, R4, 0x1, R9, 0xf8, !PT ;  /* 0x0000000104047812 */ /* 0x000fc800078ef809 */
[----:B------:R-:W-:-:S05]  /*0d40*/  LOP3.LUT R4, R4, R3, RZ, 0xc0, !PT ;  /* 0x0000000304047212 */ /* 0x000fca00078ec0ff */
[----:B------:R-:W-:-:S05]  /*0d50*/  IMAD.IADD R9, R9, 0x1, R4 ;  /* 0x0000000109097824 */ /* 0x000fca00078e0204 */
[----:B------:R-:W-:Y:S01]  /*0d60*/  LOP3.LUT R0, R9, R0, RZ, 0xfc, !PT ;  /* 0x0000000009007212 */ /* 0x000fe200078efcff */
[----:B------:R-:W-:Y:S06]  /*0d70*/  BRA `(.L_x_14) ;  /* 0x0000000000107947 */ /* 0x000fec0003800000 */
.L_x_13:
[----:B------:R-:W-:-:S04]  /*0d80*/  LOP3.LUT R0, R0, 0x80000000, RZ, 0xc0, !PT ;  /* 0x8000000000007812 */ /* 0x000fc800078ec0ff */
[----:B------:R-:W-:Y:S01]  /*0d90*/  LOP3.LUT R0, R0, 0x7f800000, RZ, 0xfc, !PT ;  /* 0x7f80000000007812 */ /* 0x000fe200078efcff */
[----:B------:R-:W-:Y:S06]  /*0da0*/  BRA `(.L_x_14) ;  /* 0x0000000000047947 */ /* 0x000fec0003800000 */
.L_x_12:
[----:B------:R-:W-:-:S07]  /*0db0*/  IMAD R0, R9, 0x800000, R0 ;  /* 0x0080000009007824 */ /* 0x000fce00078e0200 */
.L_x_14:
[----:B------:R-:W-:Y:S05]  /*0dc0*/  BSYNC.RECONVERGENT B3 ;  /* 0x0000000000037941 */ /* 0x000fea0003800200 */
.L_x_11:
[----:B------:R-:W-:Y:S05]  /*0dd0*/  BRA `(.L_x_15) ;  /* 0x0000000000207947 */ /* 0x000fea0003800000 */
.L_x_10:
[----:B------:R-:W-:-:S04]  /*0de0*/  LOP3.LUT R0, R10, 0x80000000, R9, 0x48, !PT ;  /* 0x800000000a007812 */ /* 0x000fc800078e4809 */
[----:B------:R-:W-:Y:S01]  /*0df0*/  LOP3.LUT R0, R0, 0x7f800000, RZ, 0xfc, !PT ;  /* 0x7f80000000007812 */ /* 0x000fe200078efcff */
[----:B------:R-:W-:Y:S06]  /*0e00*/  BRA `(.L_x_15) ;  /* 0x0000000000147947 */ /* 0x000fec0003800000 */
.L_x_9:
[----:B------:R-:W-:Y:S01]  /*0e10*/  LOP3.LUT R0, R10, 0x80000000, R9, 0x48, !PT ;  /* 0x800000000a007812 */ /* 0x000fe200078e4809 */
[----:B------:R-:W-:Y:S06]  /*0e20*/  BRA `(.L_x_15) ;  /* 0x00000000000c7947 */ /* 0x000fec0003800000 */
.L_x_8:
[----:B------:R-:W0:Y:S01]  /*0e30*/  MUFU.RSQ R0, -QNAN ;  /* 0xffc0000000007908 */ /* 0x000e220000001400 */
[----:B------:R-:W-:Y:S05]  /*0e40*/  BRA `(.L_x_15) ;  /* 0x0000000000047947 */ /* 0x000fea0003800000 */
.L_x_7:
[----:B------:R-:W-:-:S07]  /*0e50*/  FADD.FTZ R0, R0, R3 ;  /* 0x0000000300007221 */ /* 0x000fce0000010000 */
.L_x_15:
[----:B------:R-:W-:Y:S05]  /*0e60*/  BSYNC.RECONVERGENT B2 ;  /* 0x0000000000027941 */ /* 0x000fea0003800200 */
.L_x_5:
[----:B------:R-:W-:-:S04]  /*0e70*/  IMAD.MOV.U32 R3, RZ, RZ, 0x0 ;  /* 0x00000000ff037424 */ /* 0x000fc800078e00ff */
[----:B0-----:R-:W-:Y:S05]  /*0e80*/  RET.REL.NODEC R2 `(_Z16visualize_kernelPhPKfffiiiii) ;  /* 0xfffffff0025c7950 */ /* 0x001fea0003c3ffff */
.L_x_16:
[----:B------:R-:W-:-:S00]  /*0e90*/  BRA `(.L_x_16) ;  /* 0xfffffffc00fc7947 */ /* 0x000fc0000383ffff */
[----:B------:R-:W-:-:S00]  /*0ea0*/  NOP ;  /* 0x0000000000007918 */ /* 0x000fc00000000000 */
        /* <DEDUP_REMOVED lines=13> */
.L_x_17:


//--------------------- .nv.shared.reserved.0     --------------------------
	.section	.nv.shared.reserved.0,"aw",@nobits
	.weak		__nv_reservedSMEM_offset_0_alias
	.size		__nv_reservedSMEM_offset_0_alias, 0, 64
	.other		__nv_reservedSMEM_offset_0_alias,@"STO_CUDA_RESERVED_SHARED STV_DEFAULT"
__nv_reservedSMEM_offset_0_alias:
	.zero		0
	.zero		64


//--------------------- .nv.constant0._Z16visualize_kernelPhPKfffiiiii --------------------------
	.section	.nv.constant0._Z16visualize_kernelPhPKfffiiiii,"a",@progbits
	.sectionflags	@""
	.align	4
.nv.constant0._Z16visualize_kernelPhPKfffiiiii:
	.zero		940


//--------------------- SYMBOLS --------------------------

	.type		.nv.reservedSmem.offset0,@object
	.size		.nv.reservedSmem.offset0,0x4
